//
// Generated by NVIDIA NVVM Compiler
//
// Compiler Build ID: CL-36424714
// Cuda compilation tools, release 13.0, V13.0.88
// Based on NVVM 20.0.0
//

.version 9.0
.target sm_100
.address_size 64

	// .globl	_Z6inloopv
// _ZZ6inloopvE1A has been demoted

.visible .entry _Z6inloopv()
{
	.reg .pred 	%p<7>;
	.reg .b32 	%r<26>;
	// demoted variable
	.shared .align 4 .b8 _ZZ6inloopvE1A[32];
	mov.u32 	%r1, %tid.x;
	shl.b32 	%r12, %r1, 2;
	add.s32 	%r13, %r12, 4;
	and.b32  	%r14, %r13, 12;
	mov.u32 	%r15, _ZZ6inloopvE1A;
	add.s32 	%r2, %r15, %r14;
	add.s32 	%r3, %r15, %r12;
	mov.b32 	%r24, 0;
	mov.u32 	%r23, %r24;
$L__BB0_1:
	mov.b32 	%r25, 0;
$L__BB0_2:
	setp.ne.s32 	%p1, %r1, 0;
	bar.sync 	0;
	shl.b32 	%r17, %r24, 4;
	add.s32 	%r18, %r2, %r17;
	ld.shared.u32 	%r19, [%r18];
	xor.b32  	%r24, %r24, 1;
	xor.b32  	%r20, %r17, 16;
	add.s32 	%r21, %r3, %r20;
	st.shared.u32 	[%r21], %r19;
	add.s32 	%r9, %r25, 1;
	setp.lt.u32 	%p2, %r25, 3;
	and.pred  	%p3, %p1, %p2;
	mov.u32 	%r25, %r9;
	@%p3 bra 	$L__BB0_2;
	setp.eq.s32 	%p4, %r1, 0;
	add.s32 	%r10, %r23, 1;
	setp.lt.u32 	%p5, %r23, 3;
	and.pred  	%p6, %p4, %p5;
	mov.u32 	%r23, %r10;
	@%p6 bra 	$L__BB0_1;
	ret;

}


// ===== COMPILED SASS (sm_100) =====

	.target	sm_100

	.elftype	@"ET_EXEC"


//--------------------- .note.nv.tkinfo           --------------------------
	.section	.note.nv.tkinfo,"",@"SHT_NOTE"
	.sectionflags	@"SHF_NOTE_NV_TKINFO"
	.tkinfo
        /*0018*/ 	.word	0x00000002
        /*0030*/ 	.string	""
        /*0030*/ 	.string	"ptxas"
        /*0030*/ 	.string	"Cuda compilation tools, release 13.0, V13.0.88"
        /*0030*/ 	.string	"Build cuda_13.0.r13.0/compiler.36424714_0"
        /*0030*/ 	.string	"-arch sm_100 -m 64 "



//--------------------- .note.nv.cuinfo           --------------------------
	.section	.note.nv.cuinfo,"",@"SHT_NOTE"
	.sectionflags	@"SHF_NOTE_NV_CUINFO"
        /*0018*/ 	.short	0x0002
        /*001a*/ 	.short	0x0064
        /*001c*/ 	.short	0x0082
	.zero		2


//--------------------- .nv.info                  --------------------------
	.section	.nv.info,"",@"SHT_CUDA_INFO"
	.align	4


	//----- nvinfo : EIATTR_REGCOUNT
	.align		4
        /*0000*/ 	.byte	0x04, 0x2f
        /*0002*/ 	.short	(.L_1 - .L_0)
	.align		4
.L_0:
        /*0004*/ 	.word	index@(_Z6inloopv)
        /*0008*/ 	.word	0x0000000b


	//----- nvinfo : EIATTR_FRAME_SIZE
	.align		4
.L_1:
        /*000c*/ 	.byte	0x04, 0x11
        /*000e*/ 	.short	(.L_3 - .L_2)
	.align		4
.L_2:
        /*0010*/ 	.word	index@(_Z6inloopv)
        /*0014*/ 	.word	0x00000000


	//----- nvinfo : EIATTR_MIN_STACK_SIZE
	.align		4
.L_3:
        /*0018*/ 	.byte	0x04, 0x12
        /*001a*/ 	.short	(.L_5 - .L_4)
	.align		4
.L_4:
        /*001c*/ 	.word	index@(_Z6inloopv)
        /*0020*/ 	.word	0x00000000
.L_5:


//--------------------- .nv.compat                --------------------------
	.section	.nv.compat,"",@"SHT_CUDA_COMPAT_INFO"
	.align	4
        /*0000*/ 	.byte	0x02, 0x09, 0x00, 0x00, 0x02, 0x02, 0x01, 0x00, 0x02, 0x05, 0x05, 0x00, 0x03, 0x07, 0x01, 0x01
        /*0010*/ 	.byte	0x02, 0x03, 0x00, 0x00, 0x02, 0x06, 0x01, 0x00, 0x04, 0x0b, 0x08, 0x00, 0x09, 0x00, 0x00, 0x00
        /*0020*/ 	.byte	0x00, 0x00, 0x00, 0x00


//--------------------- .nv.info._Z6inloopv       --------------------------
	.section	.nv.info._Z6inloopv,"",@"SHT_CUDA_INFO"
	.sectionflags	@""
	.align	4


	//----- nvinfo : EIATTR_CUDA_API_VERSION
	.align		4
        /*0000*/ 	.byte	0x04, 0x37
        /*0002*/ 	.short	(.L_7 - .L_6)
.L_6:
        /*0004*/ 	.word	0x00000082


	//----- nvinfo : EIATTR_SPARSE_MMA_MASK
	.align		4
.L_7:
        /*0008*/ 	.byte	0x03, 0x50
        /*000a*/ 	.short	0x0000


	//----- nvinfo : EIATTR_MAXREG_COUNT
	.align		4
        /*000c*/ 	.byte	0x03, 0x1b
        /*000e*/ 	.short	0x00ff


	//----- nvinfo : EIATTR_NUM_BARRIERS
	.align		4
        /*0010*/ 	.byte	0x02, 0x4c
        /*0012*/ 	.byte	0x01
	.zero		1


	//----- nvinfo : EIATTR_MERCURY_ISA_VERSION
	.align		4
        /*0014*/ 	.byte	0x03, 0x5f
        /*0016*/ 	.short	0x0101


	//----- nvinfo : EIATTR_VRC_CTA_INIT_COUNT
	.align		4
        /*0018*/ 	.byte	0x02, 0x4a
	.zero		1
	.zero		1


	//----- nvinfo : EIATTR_EXIT_INSTR_OFFSETS
	.align		4
        /*001c*/ 	.byte	0x04, 0x1c
        /*001e*/ 	.short	(.L_9 - .L_8)


	//   ....[0]....
.L_8:
        /*0020*/ 	.word	0x000001d0


	//----- nvinfo : EIATTR_CRS_STACK_SIZE
	.align		4
.L_9:
        /*0024*/ 	.byte	0x04, 0x1e
        /*0026*/ 	.short	(.L_11 - .L_10)
.L_10:
        /*0028*/ 	.word	0x00000000


	//----- nvinfo : EIATTR_SW_WAR
	.align		4
.L_11:
        /*002c*/ 	.byte	0x04, 0x36
        /*002e*/ 	.short	(.L_13 - .L_12)
.L_12:
        /*0030*/ 	.word	0x00000008
.L_13:


//--------------------- .nv.callgraph             --------------------------
	.section	.nv.callgraph,"",@"SHT_CUDA_CALLGRAPH"
	.align	4
	.sectionentsize	8
	.align		4
        /*0000*/ 	.word	0x00000000
	.align		4
        /*0004*/ 	.word	0xffffffff
	.align		4
        /*0008*/ 	.word	0x00000000
	.align		4
        /*000c*/ 	.word	0xfffffffe
	.align		4
        /*0010*/ 	.word	0x00000000
	.align		4
        /*0014*/ 	.word	0xfffffffd
	.align		4
        /*0018*/ 	.word	0x00000000
	.align		4
        /*001c*/ 	.word	0xfffffffc


//--------------------- .text._Z6inloopv          --------------------------
	.section	.text._Z6inloopv,"ax",@progbits
	.align	128
        .global         _Z6inloopv
        .type           _Z6inloopv,@function
        .size           _Z6inloopv,(.L_x_3 - _Z6inloopv)
        .other          _Z6inloopv,@"STO_CUDA_ENTRY STV_DEFAULT"
_Z6inloopv:
.text._Z6inloopv:
[----:B------:R-:W-:Y:S01]  /*0000*/  LDC R1, c[0x0][0x37c] ;  /* 0x0000df00ff017b82 */ /* 0x000fe20000000800 */
[----:B------:R-:W0:Y:S07]  /*0010*/  S2R R8, SR_TID.X ;  /* 0x0000000000087919 */ /* 0x000e2e0000002100 */
[----:B------:R-:W1:Y:S01]  /*0020*/  S2UR UR5, SR_CgaCtaId ;  /* 0x00000000000579c3 */ /* 0x000e620000008800 */
[----:B------:R-:W-:Y:S01]  /*0030*/  UMOV UR4, 0x400 ;  /* 0x0000040000047882 */ /* 0x000fe20000000000 */
[----:B------:R-:W-:-:S02]  /*0040*/  IMAD.MOV.U32 R3, RZ, RZ, RZ ;  /* 0x000000ffff037224 */ /* 0x000fc400078e00ff */
[----:B------:R-:W-:Y:S01]  /*0050*/  IMAD.MOV.U32 R4, RZ, RZ, RZ ;  /* 0x000000ffff047224 */ /* 0x000fe200078e00ff */
[----:B-1----:R-:W-:Y:S01]  /*0060*/  ULEA UR4, UR5, UR4, 0x18 ;  /* 0x0000000405047291 */ /* 0x002fe2000f8ec0ff */
[----:B0-----:R-:W-:-:S05]  /*0070*/  LEA R0, R8, 0x4, 0x2 ;  /* 0x0000000408007811 */ /* 0x001fca00078e10ff */
[----:B------:R-:W-:Y:S02]  /*0080*/  LEA R2, R8, UR4, 0x2 ;  /* 0x0000000408027c11 */ /* 0x000fe4000f8e10ff */
[----:B------:R-:W-:-:S05]  /*0090*/  LOP3.LUT R0, R0, 0xc, RZ, 0xc0, !PT ;  /* 0x0000000c00007812 */ /* 0x000fca00078ec0ff */
[----:B------:R-:W-:-:S07]  /*00a0*/  VIADD R0, R0, UR4 ;  /* 0x0000000400007c36 */ /* 0x000fce0008000000 */
.L_x_1:
[----:B------:R-:W-:Y:S01]  /*00b0*/  ISETP.NE.AND P1, PT, R8, RZ, PT ;  /* 0x000000ff0800720c */ /* 0x000fe20003f25270 */
[----:B0-----:R-:W-:-:S12]  /*00c0*/  IMAD.MOV.U32 R5, RZ, RZ, RZ ;  /* 0x000000ffff057224 */ /* 0x001fd800078e00ff */
.L_x_0:
[----:B------:R-:W-:Y:S05]  /*00d0*/  WARPSYNC.ALL ;  /* 0x0000000000007948 */ /* 0x000fea0003800000 */
[----:B------:R-:W-:Y:S01]  /*00e0*/  BAR.SYNC.DEFER_BLOCKING 0x0 ;  /* 0x0000000000007b1d */ /* 0x000fe20000010000 */
[----:B0-----:R-:W-:Y:S01]  /*00f0*/  IMAD.SHL.U32 R7, R3, 0x10, RZ ;  /* 0x0000001003077824 */ /* 0x001fe200078e00ff */
[C---:B------:R-:W-:Y:S01]  /*0100*/  ISETP.GE.U32.AND P0, PT, R5.reuse, 0x3, PT ;  /* 0x000000030500780c */ /* 0x040fe20003f06070 */
[----:B------:R-:W-:Y:S01]  /*0110*/  VIADD R5, R5, 0x1 ;  /* 0x0000000105057836 */ /* 0x000fe20000000000 */
[----:B------:R-:W-:Y:S01]  /*0120*/  LOP3.LUT R3, R3, 0x1, RZ, 0x3c, !PT ;  /* 0x0000000103037812 */ /* 0x000fe200078e3cff */
[----:B------:R-:W-:Y:S01]  /*0130*/  IMAD.IADD R6, R0, 0x1, R7 ;  /* 0x0000000100067824 */ /* 0x000fe200078e0207 */
[----:B------:R-:W-:-:S05]  /*0140*/  LOP3.LUT R7, R7, 0x10, RZ, 0x3c, !PT ;  /* 0x0000001007077812 */ /* 0x000fca00078e3cff */
[----:B------:R-:W-:Y:S01]  /*0150*/  IMAD.IADD R7, R2, 0x1, R7 ;  /* 0x0000000102077824 */ /* 0x000fe200078e0207 */
[----:B------:R-:W0:Y:S04]  /*0160*/  LDS R6, [R6] ;  /* 0x0000000006067984 */ /* 0x000e280000000800 */
[----:B0-----:R0:W-:Y:S01]  /*0170*/  STS [R7], R6 ;  /* 0x0000000607007388 */ /* 0x0011e20000000800 */
[----:B------:R-:W-:Y:S05]  /*0180*/  @!P0 BRA P1, `(.L_x_0) ;  /* 0xfffffffc00d08947 */ /* 0x000fea000083ffff */
[C---:B------:R-:W-:Y:S01]  /*0190*/  ISETP.GE.U32.AND P0, PT, R4.reuse, 0x3, PT ;  /* 0x000000030400780c */ /* 0x040fe20003f06070 */
[----:B------:R-:W-:Y:S01]  /*01a0*/  VIADD R4, R4, 0x1 ;  /* 0x0000000104047836 */ /* 0x000fe20000000000 */
[----:B------:R-:W-:-:S13]  /*01b0*/  ISETP.EQ.AND P1, PT, R8, RZ, PT ;  /* 0x000000ff0800720c */ /* 0x000fda0003f22270 */
[----:B------:R-:W-:Y:S05]  /*01c0*/  @!P0 BRA P1, `(.L_x_1) ;  /* 0xfffffffc00b88947 */ /* 0x000fea000083ffff */
[----:B------:R-:W-:Y:S05]  /*01d0*/  EXIT ;  /* 0x000000000000794d */ /* 0x000fea0003800000 */
.L_x_2:
[----:B------:R-:W-:-:S00]  /*01e0*/  BRA `(.L_x_2) ;  /* 0xfffffffc00fc7947 */ /* 0x000fc0000383ffff */
[----:B------:R-:W-:-:S00]  /*01f0*/  NOP ;  /* 0x0000000000007918 */ /* 0x000fc00000000000 */
        /* <DEDUP_REMOVED lines=8> */
.L_x_3:


//--------------------- .nv.shared._Z6inloopv     --------------------------
	.section	.nv.shared._Z6inloopv,"aw",@nobits
	.sectionflags	@""
	.align	4
.nv.shared._Z6inloopv:
	.zero		1056


//--------------------- .nv.shared.reserved.0     --------------------------
	.section	.nv.shared.reserved.0,"aw",@nobits
	.weak		__nv_reservedSMEM_offset_0_alias
	.size		__nv_reservedSMEM_offset_0_alias, 0, 64
	.other		__nv_reservedSMEM_offset_0_alias,@"STO_CUDA_RESERVED_SHARED STV_DEFAULT"
__nv_reservedSMEM_offset_0_alias:
	.zero		0
	.zero		64


//--------------------- .nv.constant0._Z6inloopv  --------------------------
	.section	.nv.constant0._Z6inloopv,"a",@progbits
	.sectionflags	@""
	.align	4
.nv.constant0._Z6inloopv:
	.zero		896


//--------------------- SYMBOLS --------------------------

	.type		.nv.reservedSmem.offset0,@object
	.size		.nv.reservedSmem.offset0,0x4
	.type		.nv.reservedSmem.cap,@object
	.size		.nv.reservedSmem.cap,0x4
